//
// Generated by NVIDIA NVVM Compiler
//
// Compiler Build ID: CL-36424714
// Cuda compilation tools, release 13.0, V13.0.88
// Based on NVVM 20.0.0
//

.version 9.0
.target sm_100
.address_size 64

	// .globl	_Z5emptyPi

.visible .entry _Z5emptyPi(
	.param .u64 .ptr .align 1 _Z5emptyPi_param_0
)
{
	.reg .b32 	%r<2>;
	.reg .b64 	%rd<3>;

	ld.param.u64 	%rd1, [_Z5emptyPi_param_0];
	cvta.to.global.u64 	%rd2, %rd1;
	mov.b32 	%r1, 310;
	st.global.u32 	[%rd2], %r1;
	ret;

}
	// .globl	_Z11empty_byval8myStructPi
.visible .entry _Z11empty_byval8myStructPi(
	.param .align 4 .b8 _Z11empty_byval8myStructPi_param_0[12],
	.param .u64 .ptr .align 1 _Z11empty_byval8myStructPi_param_1
)
{
	.reg .b32 	%r<6>;
	.reg .b64 	%rd<3>;

	ld.param.u32 	%r1, [_Z11empty_byval8myStructPi_param_0+8];
	ld.param.u32 	%r2, [_Z11empty_byval8myStructPi_param_0+4];
	ld.param.u32 	%r3, [_Z11empty_byval8myStructPi_param_0];
	ld.param.u64 	%rd1, [_Z11empty_byval8myStructPi_param_1];
	cvta.to.global.u64 	%rd2, %rd1;
	add.s32 	%r4, %r3, %r2;
	add.s32 	%r5, %r4, %r1;
	st.global.u32 	[%rd2], %r5;
	ret;

}


// ===== COMPILED SASS (sm_100) =====

	.target	sm_100

	.elftype	@"ET_EXEC"


//--------------------- .note.nv.tkinfo           --------------------------
	.section	.note.nv.tkinfo,"",@"SHT_NOTE"
	.sectionflags	@"SHF_NOTE_NV_TKINFO"
	.tkinfo
        /*0018*/ 	.word	0x00000002
        /*0030*/ 	.string	""
        /*0030*/ 	.string	"ptxas"
        /*0030*/ 	.string	"Cuda compilation tools, release 13.0, V13.0.88"
        /*0030*/ 	.string	"Build cuda_13.0.r13.0/compiler.36424714_0"
        /*0030*/ 	.string	"-arch sm_100 -m 64 "



//--------------------- .note.nv.cuinfo           --------------------------
	.section	.note.nv.cuinfo,"",@"SHT_NOTE"
	.sectionflags	@"SHF_NOTE_NV_CUINFO"
        /*0018*/ 	.short	0x0002
        /*001a*/ 	.short	0x0064
        /*001c*/ 	.short	0x0082
	.zero		2


//--------------------- .nv.info                  --------------------------
	.section	.nv.info,"",@"SHT_CUDA_INFO"
	.align	4


	//----- nvinfo : EIATTR_REGCOUNT
	.align		4
        /*0000*/ 	.byte	0x04, 0x2f
        /*0002*/ 	.short	(.L_1 - .L_0)
	.align		4
.L_0:
        /*0004*/ 	.word	index@(_Z5emptyPi)
        /*0008*/ 	.word	0x00000008


	//----- nvinfo : EIATTR_FRAME_SIZE
	.align		4
.L_1:
        /*000c*/ 	.byte	0x04, 0x11
        /*000e*/ 	.short	(.L_3 - .L_2)
	.align		4
.L_2:
        /*0010*/ 	.word	index@(_Z5emptyPi)
        /*0014*/ 	.word	0x00000000


	//----- nvinfo : EIATTR_REGCOUNT
	.align		4
.L_3:
        /*0018*/ 	.byte	0x04, 0x2f
        /*001a*/ 	.short	(.L_5 - .L_4)
	.align		4
.L_4:
        /*001c*/ 	.word	index@(_Z11empty_byval8myStructPi)
        /*0020*/ 	.word	0x00000008


	//----- nvinfo : EIATTR_FRAME_SIZE
	.align		4
.L_5:
        /*0024*/ 	.byte	0x04, 0x11
        /*0026*/ 	.short	(.L_7 - .L_6)
	.align		4
.L_6:
        /*0028*/ 	.word	index@(_Z11empty_byval8myStructPi)
        /*002c*/ 	.word	0x00000000


	//----- nvinfo : EIATTR_MIN_STACK_SIZE
	.align		4
.L_7:
        /*0030*/ 	.byte	0x04, 0x12
        /*0032*/ 	.short	(.L_9 - .L_8)
	.align		4
.L_8:
        /*0034*/ 	.word	index@(_Z11empty_byval8myStructPi)
        /*0038*/ 	.word	0x00000000


	//----- nvinfo : EIATTR_MIN_STACK_SIZE
	.align		4
.L_9:
        /*003c*/ 	.byte	0x04, 0x12
        /*003e*/ 	.short	(.L_11 - .L_10)
	.align		4
.L_10:
        /*0040*/ 	.word	index@(_Z5emptyPi)
        /*0044*/ 	.word	0x00000000
.L_11:


//--------------------- .nv.compat                --------------------------
	.section	.nv.compat,"",@"SHT_CUDA_COMPAT_INFO"
	.align	4
        /*0000*/ 	.byte	0x02, 0x09, 0x00, 0x00, 0x02, 0x02, 0x01, 0x00, 0x02, 0x05, 0x05, 0x00, 0x03, 0x07, 0x01, 0x01
        /*0010*/ 	.byte	0x02, 0x03, 0x00, 0x00, 0x02, 0x06, 0x01, 0x00, 0x04, 0x0b, 0x08, 0x00, 0x09, 0x00, 0x00, 0x00
        /*0020*/ 	.byte	0x00, 0x00, 0x00, 0x00


//--------------------- .nv.info._Z11empty_byval8myStructPi --------------------------
	.section	.nv.info._Z11empty_byval8myStructPi,"",@"SHT_CUDA_INFO"
	.sectionflags	@""
	.align	4


	//----- nvinfo : EIATTR_CUDA_API_VERSION
	.align		4
        /*0000*/ 	.byte	0x04, 0x37
        /*0002*/ 	.short	(.L_13 - .L_12)
.L_12:
        /*0004*/ 	.word	0x00000082


	//----- nvinfo : EIATTR_KPARAM_INFO
	.align		4
.L_13:
        /*0008*/ 	.byte	0x04, 0x17
        /*000a*/ 	.short	(.L_15 - .L_14)
.L_14:
        /*000c*/ 	.word	0x00000000
        /*0010*/ 	.short	0x0001
        /*0012*/ 	.short	0x0010
        /*0014*/ 	.byte	0x00, 0xf5, 0x21, 0x00


	//----- nvinfo : EIATTR_KPARAM_INFO
	.align		4
.L_15:
        /*0018*/ 	.byte	0x04, 0x17
        /*001a*/ 	.short	(.L_17 - .L_16)
.L_16:
        /*001c*/ 	.word	0x00000000
        /*0020*/ 	.short	0x0000
        /*0022*/ 	.short	0x0000
        /*0024*/ 	.byte	0x00, 0xf0, 0x31, 0x00


	//----- nvinfo : EIATTR_SPARSE_MMA_MASK
	.align		4
.L_17:
        /*0028*/ 	.byte	0x03, 0x50
        /*002a*/ 	.short	0x0000


	//----- nvinfo : EIATTR_MAXREG_COUNT
	.align		4
        /*002c*/ 	.byte	0x03, 0x1b
        /*002e*/ 	.short	0x00ff


	//----- nvinfo : EIATTR_MERCURY_ISA_VERSION
	.align		4
        /*0030*/ 	.byte	0x03, 0x5f
        /*0032*/ 	.short	0x0101


	//----- nvinfo : EIATTR_VRC_CTA_INIT_COUNT
	.align		4
        /*0034*/ 	.byte	0x02, 0x4a
	.zero		1
	.zero		1


	//----- nvinfo : EIATTR_EXIT_INSTR_OFFSETS
	.align		4
        /*0038*/ 	.byte	0x04, 0x1c
        /*003a*/ 	.short	(.L_19 - .L_18)


	//   ....[0]....
.L_18:
        /*003c*/ 	.word	0x00000070


	//----- nvinfo : EIATTR_CBANK_PARAM_SIZE
	.align		4
.L_19:
        /*0040*/ 	.byte	0x03, 0x19
        /*0042*/ 	.short	0x0018


	//----- nvinfo : EIATTR_PARAM_CBANK
	.align		4
        /*0044*/ 	.byte	0x04, 0x0a
        /*0046*/ 	.short	(.L_21 - .L_20)
	.align		4
.L_20:
        /*0048*/ 	.word	index@(.nv.constant0._Z11empty_byval8myStructPi)
        /*004c*/ 	.short	0x0380
        /*004e*/ 	.short	0x0018


	//----- nvinfo : EIATTR_SW_WAR
	.align		4
.L_21:
        /*0050*/ 	.byte	0x04, 0x36
        /*0052*/ 	.short	(.L_23 - .L_22)
.L_22:
        /*0054*/ 	.word	0x00000008
.L_23:


//--------------------- .nv.info._Z5emptyPi       --------------------------
	.section	.nv.info._Z5emptyPi,"",@"SHT_CUDA_INFO"
	.sectionflags	@""
	.align	4


	//----- nvinfo : EIATTR_CUDA_API_VERSION
	.align		4
        /*0000*/ 	.byte	0x04, 0x37
        /*0002*/ 	.short	(.L_25 - .L_24)
.L_24:
        /*0004*/ 	.word	0x00000082


	//----- nvinfo : EIATTR_KPARAM_INFO
	.align		4
.L_25:
        /*0008*/ 	.byte	0x04, 0x17
        /*000a*/ 	.short	(.L_27 - .L_26)
.L_26:
        /*000c*/ 	.word	0x00000000
        /*0010*/ 	.short	0x0000
        /*0012*/ 	.short	0x0000
        /*0014*/ 	.byte	0x00, 0xf5, 0x21, 0x00


	//----- nvinfo : EIATTR_SPARSE_MMA_MASK
	.align		4
.L_27:
        /*0018*/ 	.byte	0x03, 0x50
        /*001a*/ 	.short	0x0000


	//----- nvinfo : EIATTR_MAXREG_COUNT
	.align		4
        /*001c*/ 	.byte	0x03, 0x1b
        /*001e*/ 	.short	0x00ff


	//----- nvinfo : EIATTR_MERCURY_ISA_VERSION
	.align		4
        /*0020*/ 	.byte	0x03, 0x5f
        /*0022*/ 	.short	0x0101


	//----- nvinfo : EIATTR_VRC_CTA_INIT_COUNT
	.align		4
        /*0024*/ 	.byte	0x02, 0x4a
	.zero		1
	.zero		1


	//----- nvinfo : EIATTR_EXIT_INSTR_OFFSETS
	.align		4
        /*0028*/ 	.byte	0x04, 0x1c
        /*002a*/ 	.short	(.L_29 - .L_28)


	//   ....[0]....
.L_28:
        /*002c*/ 	.word	0x00000050


	//----- nvinfo : EIATTR_CBANK_PARAM_SIZE
	.align		4
.L_29:
        /*0030*/ 	.byte	0x03, 0x19
        /*0032*/ 	.short	0x0008


	//----- nvinfo : EIATTR_PARAM_CBANK
	.align		4
        /*0034*/ 	.byte	0x04, 0x0a
        /*0036*/ 	.short	(.L_31 - .L_30)
	.align		4
.L_30:
        /*0038*/ 	.word	index@(.nv.constant0._Z5emptyPi)
        /*003c*/ 	.short	0x0380
        /*003e*/ 	.short	0x0008


	//----- nvinfo : EIATTR_SW_WAR
	.align		4
.L_31:
        /*0040*/ 	.byte	0x04, 0x36
        /*0042*/ 	.short	(.L_33 - .L_32)
.L_32:
        /*0044*/ 	.word	0x00000008
.L_33:


//--------------------- .nv.callgraph             --------------------------
	.section	.nv.callgraph,"",@"SHT_CUDA_CALLGRAPH"
	.align	4
	.sectionentsize	8
	.align		4
        /*0000*/ 	.word	0x00000000
	.align		4
        /*0004*/ 	.word	0xffffffff
	.align		4
        /*0008*/ 	.word	0x00000000
	.align		4
        /*000c*/ 	.word	0xfffffffe
	.align		4
        /*0010*/ 	.word	0x00000000
	.align		4
        /*0014*/ 	.word	0xfffffffd
	.align		4
        /*0018*/ 	.word	0x00000000
	.align		4
        /*001c*/ 	.word	0xfffffffc


//--------------------- .text._Z11empty_byval8myStructPi --------------------------
	.section	.text._Z11empty_byval8myStructPi,"ax",@progbits
	.align	128
        .global         _Z11empty_byval8myStructPi
        .type           _Z11empty_byval8myStructPi,@function
        .size           _Z11empty_byval8myStructPi,(.L_x_2 - _Z11empty_byval8myStructPi)
        .other          _Z11empty_byval8myStructPi,@"STO_CUDA_ENTRY STV_DEFAULT"
_Z11empty_byval8myStructPi:
.text._Z11empty_byval8myStructPi:
[----:B------:R-:W-:Y:S08]  /*0000*/  LDC R1, c[0x0][0x37c] ;  /* 0x0000df00ff017b82 */ /* 0x000ff00000000800 */
[----:B------:R-:W0:Y:S01]  /*0010*/  LDC R0, c[0x0][0x388] ;  /* 0x0000e200ff007b82 */ /* 0x000e220000000800 */
[----:B------:R-:W1:Y:S07]  /*0020*/  LDCU.64 UR4, c[0x0][0x358] ;  /* 0x00006b00ff0477ac */ /* 0x000e6e0008000a00 */
[----:B------:R-:W0:Y:S08]  /*0030*/  LDC.64 R4, c[0x0][0x380] ;  /* 0x0000e000ff047b82 */ /* 0x000e300000000a00 */
[----:B------:R-:W1:Y:S01]  /*0040*/  LDC.64 R2, c[0x0][0x390] ;  /* 0x0000e400ff027b82 */ /* 0x000e620000000a00 */
[----:B0-----:R-:W-:-:S05]  /*0050*/  IADD3 R5, PT, PT, R0, R4, R5 ;  /* 0x0000000400057210 */ /* 0x001fca0007ffe005 */
[----:B-1----:R-:W-:Y:S01]  /*0060*/  STG.E desc[UR4][R2.64], R5 ;  /* 0x0000000502007986 */ /* 0x002fe2000c101904 */
[----:B------:R-:W-:Y:S05]  /*0070*/  EXIT ;  /* 0x000000000000794d */ /* 0x000fea0003800000 */
.L_x_0:
[----:B------:R-:W-:-:S00]  /*0080*/  BRA `(.L_x_0) ;  /* 0xfffffffc00fc7947 */ /* 0x000fc0000383ffff */
[----:B------:R-:W-:-:S00]  /*0090*/  NOP ;  /* 0x0000000000007918 */ /* 0x000fc00000000000 */
        /* <DEDUP_REMOVED lines=14> */
.L_x_2:


//--------------------- .text._Z5emptyPi          --------------------------
	.section	.text._Z5emptyPi,"ax",@progbits
	.align	128
        .global         _Z5emptyPi
        .type           _Z5emptyPi,@function
        .size           _Z5emptyPi,(.L_x_3 - _Z5emptyPi)
        .other          _Z5emptyPi,@"STO_CUDA_ENTRY STV_DEFAULT"
_Z5emptyPi:
.text._Z5emptyPi:
[----:B------:R-:W-:Y:S08]  /*0000*/  LDC R1, c[0x0][0x37c] ;  /* 0x0000df00ff017b82 */ /* 0x000ff00000000800 */
[----:B------:R-:W0:Y:S01]  /*0010*/  LDC.64 R2, c[0x0][0x380] ;  /* 0x0000e000ff027b82 */ /* 0x000e220000000a00 */
[----:B------:R-:W0:Y:S01]  /*0020*/  LDCU.64 UR4, c[0x0][0x358] ;  /* 0x00006b00ff0477ac */ /* 0x000e220008000a00 */
[----:B------:R-:W-:-:S05]  /*0030*/  HFMA2 R5, -RZ, RZ, 0, 1.847743988037109375e-05 ;  /* 0x00000136ff057431 */ /* 0x000fca00000001ff */
[----:B0-----:R-:W-:Y:S01]  /*0040*/  STG.E desc[UR4][R2.64], R5 ;  /* 0x0000000502007986 */ /* 0x001fe2000c101904 */
[----:B------:R-:W-:Y:S05]  /*0050*/  EXIT ;  /* 0x000000000000794d */ /* 0x000fea0003800000 */
.L_x_1:
        /* <DEDUP_REMOVED lines=10> */
.L_x_3:


//--------------------- .nv.shared.reserved.0     --------------------------
	.section	.nv.shared.reserved.0,"aw",@nobits
	.weak		__nv_reservedSMEM_offset_0_alias
	.size		__nv_reservedSMEM_offset_0_alias, 0, 64
	.other		__nv_reservedSMEM_offset_0_alias,@"STO_CUDA_RESERVED_SHARED STV_DEFAULT"
__nv_reservedSMEM_offset_0_alias:
	.zero		0
	.zero		64


//--------------------- .nv.constant0._Z11empty_byval8myStructPi --------------------------
	.section	.nv.constant0._Z11empty_byval8myStructPi,"a",@progbits
	.sectionflags	@""
	.align	4
.nv.constant0._Z11empty_byval8myStructPi:
	.zero		920


//--------------------- .nv.constant0._Z5emptyPi  --------------------------
	.section	.nv.constant0._Z5emptyPi,"a",@progbits
	.sectionflags	@""
	.align	4
.nv.constant0._Z5emptyPi:
	.zero		904


//--------------------- SYMBOLS --------------------------

	.type		.nv.reservedSmem.offset0,@object
	.size		.nv.reservedSmem.offset0,0x4
